//
// Generated by NVIDIA NVVM Compiler
//
// Compiler Build ID: CL-36424714
// Cuda compilation tools, release 13.0, V13.0.88
// Based on NVVM 20.0.0
//

.version 9.0
.target sm_100
.address_size 64

	// .globl	_Z14compute_kernelfPfS_i

.visible .entry _Z14compute_kernelfPfS_i(
	.param .f32 _Z14compute_kernelfPfS_i_param_0,
	.param .u64 .ptr .align 1 _Z14compute_kernelfPfS_i_param_1,
	.param .u64 .ptr .align 1 _Z14compute_kernelfPfS_i_param_2,
	.param .u32 _Z14compute_kernelfPfS_i_param_3
)
{
	.reg .pred 	%p<11>;
	.reg .b32 	%r<23>;
	.reg .b32 	%f<68>;
	.reg .b64 	%rd<8>;

	ld.param.f32 	%f7, [_Z14compute_kernelfPfS_i_param_0];
	ld.param.u64 	%rd3, [_Z14compute_kernelfPfS_i_param_1];
	ld.param.u64 	%rd4, [_Z14compute_kernelfPfS_i_param_2];
	ld.param.u32 	%r12, [_Z14compute_kernelfPfS_i_param_3];
	mov.u32 	%r13, %ctaid.x;
	mov.u32 	%r14, %ntid.x;
	mov.u32 	%r15, %tid.x;
	mad.lo.s32 	%r1, %r13, %r14, %r15;
	setp.ge.s32 	%p1, %r1, %r12;
	@%p1 bra 	$L__BB0_14;
	shr.s32 	%r16, %r12, 31;
	shr.u32 	%r17, %r16, 29;
	add.s32 	%r18, %r12, %r17;
	shr.s32 	%r2, %r18, 3;
	setp.lt.s32 	%p2, %r12, 8;
	@%p2 bra 	$L__BB0_14;
	cvta.to.global.u64 	%rd5, %rd3;
	mul.wide.s32 	%rd6, %r1, 4;
	add.s64 	%rd1, %rd5, %rd6;
	cvta.to.global.u64 	%rd7, %rd4;
	add.s64 	%rd2, %rd7, %rd6;
	add.s32 	%r19, %r2, -1;
	and.b32  	%r3, %r2, 15;
	setp.lt.u32 	%p3, %r19, 15;
	@%p3 bra 	$L__BB0_5;
	ld.global.f32 	%f66, [%rd2];
	and.b32  	%r20, %r2, 268435440;
	neg.s32 	%r21, %r20;
$L__BB0_4:
	.pragma "nounroll";
	ld.global.f32 	%f8, [%rd1];
	fma.rn.f32 	%f9, %f7, %f8, %f66;
	st.global.f32 	[%rd2], %f9;
	ld.global.f32 	%f10, [%rd1];
	fma.rn.f32 	%f11, %f7, %f10, %f9;
	st.global.f32 	[%rd2], %f11;
	ld.global.f32 	%f12, [%rd1];
	fma.rn.f32 	%f13, %f7, %f12, %f11;
	st.global.f32 	[%rd2], %f13;
	ld.global.f32 	%f14, [%rd1];
	fma.rn.f32 	%f15, %f7, %f14, %f13;
	st.global.f32 	[%rd2], %f15;
	ld.global.f32 	%f16, [%rd1];
	fma.rn.f32 	%f17, %f7, %f16, %f15;
	st.global.f32 	[%rd2], %f17;
	ld.global.f32 	%f18, [%rd1];
	fma.rn.f32 	%f19, %f7, %f18, %f17;
	st.global.f32 	[%rd2], %f19;
	ld.global.f32 	%f20, [%rd1];
	fma.rn.f32 	%f21, %f7, %f20, %f19;
	st.global.f32 	[%rd2], %f21;
	ld.global.f32 	%f22, [%rd1];
	fma.rn.f32 	%f23, %f7, %f22, %f21;
	st.global.f32 	[%rd2], %f23;
	ld.global.f32 	%f24, [%rd1];
	fma.rn.f32 	%f25, %f7, %f24, %f23;
	st.global.f32 	[%rd2], %f25;
	ld.global.f32 	%f26, [%rd1];
	fma.rn.f32 	%f27, %f7, %f26, %f25;
	st.global.f32 	[%rd2], %f27;
	ld.global.f32 	%f28, [%rd1];
	fma.rn.f32 	%f29, %f7, %f28, %f27;
	st.global.f32 	[%rd2], %f29;
	ld.global.f32 	%f30, [%rd1];
	fma.rn.f32 	%f31, %f7, %f30, %f29;
	st.global.f32 	[%rd2], %f31;
	ld.global.f32 	%f32, [%rd1];
	fma.rn.f32 	%f33, %f7, %f32, %f31;
	st.global.f32 	[%rd2], %f33;
	ld.global.f32 	%f34, [%rd1];
	fma.rn.f32 	%f35, %f7, %f34, %f33;
	st.global.f32 	[%rd2], %f35;
	ld.global.f32 	%f36, [%rd1];
	fma.rn.f32 	%f37, %f7, %f36, %f35;
	st.global.f32 	[%rd2], %f37;
	ld.global.f32 	%f38, [%rd1];
	fma.rn.f32 	%f66, %f7, %f38, %f37;
	st.global.f32 	[%rd2], %f66;
	add.s32 	%r21, %r21, 16;
	setp.ne.s32 	%p4, %r21, 0;
	@%p4 bra 	$L__BB0_4;
$L__BB0_5:
	setp.eq.s32 	%p5, %r3, 0;
	@%p5 bra 	$L__BB0_14;
	and.b32  	%r7, %r2, 7;
	setp.lt.u32 	%p6, %r3, 8;
	@%p6 bra 	$L__BB0_8;
	ld.global.f32 	%f39, [%rd1];
	ld.global.f32 	%f40, [%rd2];
	fma.rn.f32 	%f41, %f7, %f39, %f40;
	st.global.f32 	[%rd2], %f41;
	ld.global.f32 	%f42, [%rd1];
	fma.rn.f32 	%f43, %f7, %f42, %f41;
	st.global.f32 	[%rd2], %f43;
	ld.global.f32 	%f44, [%rd1];
	fma.rn.f32 	%f45, %f7, %f44, %f43;
	st.global.f32 	[%rd2], %f45;
	ld.global.f32 	%f46, [%rd1];
	fma.rn.f32 	%f47, %f7, %f46, %f45;
	st.global.f32 	[%rd2], %f47;
	ld.global.f32 	%f48, [%rd1];
	fma.rn.f32 	%f49, %f7, %f48, %f47;
	st.global.f32 	[%rd2], %f49;
	ld.global.f32 	%f50, [%rd1];
	fma.rn.f32 	%f51, %f7, %f50, %f49;
	st.global.f32 	[%rd2], %f51;
	ld.global.f32 	%f52, [%rd1];
	fma.rn.f32 	%f53, %f7, %f52, %f51;
	st.global.f32 	[%rd2], %f53;
	ld.global.f32 	%f54, [%rd1];
	fma.rn.f32 	%f55, %f7, %f54, %f53;
	st.global.f32 	[%rd2], %f55;
$L__BB0_8:
	setp.eq.s32 	%p7, %r7, 0;
	@%p7 bra 	$L__BB0_14;
	and.b32  	%r8, %r2, 3;
	setp.lt.u32 	%p8, %r7, 4;
	@%p8 bra 	$L__BB0_11;
	ld.global.f32 	%f56, [%rd1];
	ld.global.f32 	%f57, [%rd2];
	fma.rn.f32 	%f58, %f7, %f56, %f57;
	st.global.f32 	[%rd2], %f58;
	ld.global.f32 	%f59, [%rd1];
	fma.rn.f32 	%f60, %f7, %f59, %f58;
	st.global.f32 	[%rd2], %f60;
	ld.global.f32 	%f61, [%rd1];
	fma.rn.f32 	%f62, %f7, %f61, %f60;
	st.global.f32 	[%rd2], %f62;
	ld.global.f32 	%f63, [%rd1];
	fma.rn.f32 	%f64, %f7, %f63, %f62;
	st.global.f32 	[%rd2], %f64;
$L__BB0_11:
	setp.eq.s32 	%p9, %r8, 0;
	@%p9 bra 	$L__BB0_14;
	ld.global.f32 	%f67, [%rd2];
	neg.s32 	%r22, %r8;
$L__BB0_13:
	.pragma "nounroll";
	ld.global.f32 	%f65, [%rd1];
	fma.rn.f32 	%f67, %f7, %f65, %f67;
	st.global.f32 	[%rd2], %f67;
	add.s32 	%r22, %r22, 1;
	setp.ne.s32 	%p10, %r22, 0;
	@%p10 bra 	$L__BB0_13;
$L__BB0_14:
	ret;

}
	// .globl	_Z20touch_managed_kernelPcm
.visible .entry _Z20touch_managed_kernelPcm(
	.param .u64 .ptr .align 1 _Z20touch_managed_kernelPcm_param_0,
	.param .u64 _Z20touch_managed_kernelPcm_param_1
)
{
	.reg .pred 	%p<2>;
	.reg .b16 	%rs<3>;
	.reg .b32 	%r<5>;
	.reg .b64 	%rd<6>;

	ld.param.u64 	%rd2, [_Z20touch_managed_kernelPcm_param_0];
	ld.param.u64 	%rd3, [_Z20touch_managed_kernelPcm_param_1];
	mov.u32 	%r1, %ctaid.x;
	mov.u32 	%r2, %ntid.x;
	mov.u32 	%r3, %tid.x;
	mad.lo.s32 	%r4, %r1, %r2, %r3;
	cvt.s64.s32 	%rd1, %r4;
	setp.le.u64 	%p1, %rd3, %rd1;
	@%p1 bra 	$L__BB1_2;
	cvta.to.global.u64 	%rd4, %rd2;
	add.s64 	%rd5, %rd4, %rd1;
	ld.global.u8 	%rs1, [%rd5];
	add.s16 	%rs2, %rs1, 1;
	st.global.u8 	[%rd5], %rs2;
$L__BB1_2:
	ret;

}
	// .globl	_Z12empty_kernelPcm
.visible .entry _Z12empty_kernelPcm(
	.param .u64 .ptr .align 1 _Z12empty_kernelPcm_param_0,
	.param .u64 _Z12empty_kernelPcm_param_1
)
{


	ret;

}


// ===== COMPILED SASS (sm_100) =====

	.target	sm_100

	.elftype	@"ET_EXEC"


//--------------------- .note.nv.tkinfo           --------------------------
	.section	.note.nv.tkinfo,"",@"SHT_NOTE"
	.sectionflags	@"SHF_NOTE_NV_TKINFO"
	.tkinfo
        /*0018*/ 	.word	0x00000002
        /*0030*/ 	.string	""
        /*0030*/ 	.string	"ptxas"
        /*0030*/ 	.string	"Cuda compilation tools, release 13.0, V13.0.88"
        /*0030*/ 	.string	"Build cuda_13.0.r13.0/compiler.36424714_0"
        /*0030*/ 	.string	"-arch sm_100 -m 64 "



//--------------------- .note.nv.cuinfo           --------------------------
	.section	.note.nv.cuinfo,"",@"SHT_NOTE"
	.sectionflags	@"SHF_NOTE_NV_CUINFO"
        /*0018*/ 	.short	0x0002
        /*001a*/ 	.short	0x0064
        /*001c*/ 	.short	0x0082
	.zero		2


//--------------------- .nv.info                  --------------------------
	.section	.nv.info,"",@"SHT_CUDA_INFO"
	.align	4


	//----- nvinfo : EIATTR_REGCOUNT
	.align		4
        /*0000*/ 	.byte	0x04, 0x2f
        /*0002*/ 	.short	(.L_1 - .L_0)
	.align		4
.L_0:
        /*0004*/ 	.word	index@(_Z14compute_kernelfPfS_i)
        /*0008*/ 	.word	0x00000012


	//----- nvinfo : EIATTR_FRAME_SIZE
	.align		4
.L_1:
        /*000c*/ 	.byte	0x04, 0x11
        /*000e*/ 	.short	(.L_3 - .L_2)
	.align		4
.L_2:
        /*0010*/ 	.word	index@(_Z14compute_kernelfPfS_i)
        /*0014*/ 	.word	0x00000000


	//----- nvinfo : EIATTR_REGCOUNT
	.align		4
.L_3:
        /*0018*/ 	.byte	0x04, 0x2f
        /*001a*/ 	.short	(.L_5 - .L_4)
	.align		4
.L_4:
        /*001c*/ 	.word	index@(_Z20touch_managed_kernelPcm)
        /*0020*/ 	.word	0x00000008


	//----- nvinfo : EIATTR_FRAME_SIZE
	.align		4
.L_5:
        /*0024*/ 	.byte	0x04, 0x11
        /*0026*/ 	.short	(.L_7 - .L_6)
	.align		4
.L_6:
        /*0028*/ 	.word	index@(_Z20touch_managed_kernelPcm)
        /*002c*/ 	.word	0x00000000


	//----- nvinfo : EIATTR_REGCOUNT
	.align		4
.L_7:
        /*0030*/ 	.byte	0x04, 0x2f
        /*0032*/ 	.short	(.L_9 - .L_8)
	.align		4
.L_8:
        /*0034*/ 	.word	index@(_Z12empty_kernelPcm)
        /*0038*/ 	.word	0x00000004


	//----- nvinfo : EIATTR_FRAME_SIZE
	.align		4
.L_9:
        /*003c*/ 	.byte	0x04, 0x11
        /*003e*/ 	.short	(.L_11 - .L_10)
	.align		4
.L_10:
        /*0040*/ 	.word	index@(_Z12empty_kernelPcm)
        /*0044*/ 	.word	0x00000000


	//----- nvinfo : EIATTR_MIN_STACK_SIZE
	.align		4
.L_11:
        /*0048*/ 	.byte	0x04, 0x12
        /*004a*/ 	.short	(.L_13 - .L_12)
	.align		4
.L_12:
        /*004c*/ 	.word	index@(_Z12empty_kernelPcm)
        /*0050*/ 	.word	0x00000000


	//----- nvinfo : EIATTR_MIN_STACK_SIZE
	.align		4
.L_13:
        /*0054*/ 	.byte	0x04, 0x12
        /*0056*/ 	.short	(.L_15 - .L_14)
	.align		4
.L_14:
        /*0058*/ 	.word	index@(_Z20touch_managed_kernelPcm)
        /*005c*/ 	.word	0x00000000


	//----- nvinfo : EIATTR_MIN_STACK_SIZE
	.align		4
.L_15:
        /*0060*/ 	.byte	0x04, 0x12
        /*0062*/ 	.short	(.L_17 - .L_16)
	.align		4
.L_16:
        /*0064*/ 	.word	index@(_Z14compute_kernelfPfS_i)
        /*0068*/ 	.word	0x00000000
.L_17:


//--------------------- .nv.compat                --------------------------
	.section	.nv.compat,"",@"SHT_CUDA_COMPAT_INFO"
	.align	4
        /*0000*/ 	.byte	0x02, 0x09, 0x00, 0x00, 0x02, 0x02, 0x01, 0x00, 0x02, 0x05, 0x05, 0x00, 0x03, 0x07, 0x01, 0x01
        /*0010*/ 	.byte	0x02, 0x03, 0x00, 0x00, 0x02, 0x06, 0x01, 0x00, 0x04, 0x0b, 0x08, 0x00, 0x09, 0x00, 0x00, 0x00
        /*0020*/ 	.byte	0x00, 0x00, 0x00, 0x00


//--------------------- .nv.info._Z12empty_kernelPcm --------------------------
	.section	.nv.info._Z12empty_kernelPcm,"",@"SHT_CUDA_INFO"
	.sectionflags	@""
	.align	4


	//----- nvinfo : EIATTR_CUDA_API_VERSION
	.align		4
        /*0000*/ 	.byte	0x04, 0x37
        /*0002*/ 	.short	(.L_19 - .L_18)
.L_18:
        /*0004*/ 	.word	0x00000082


	//----- nvinfo : EIATTR_KPARAM_INFO
	.align		4
.L_19:
        /*0008*/ 	.byte	0x04, 0x17
        /*000a*/ 	.short	(.L_21 - .L_20)
.L_20:
        /*000c*/ 	.word	0x00000000
        /*0010*/ 	.short	0x0001
        /*0012*/ 	.short	0x0008
        /*0014*/ 	.byte	0x00, 0xf0, 0x21, 0x00


	//----- nvinfo : EIATTR_KPARAM_INFO
	.align		4
.L_21:
        /*0018*/ 	.byte	0x04, 0x17
        /*001a*/ 	.short	(.L_23 - .L_22)
.L_22:
        /*001c*/ 	.word	0x00000000
        /*0020*/ 	.short	0x0000
        /*0022*/ 	.short	0x0000
        /*0024*/ 	.byte	0x00, 0xf5, 0x21, 0x00


	//----- nvinfo : EIATTR_SPARSE_MMA_MASK
	.align		4
.L_23:
        /*0028*/ 	.byte	0x03, 0x50
        /*002a*/ 	.short	0x0000


	//----- nvinfo : EIATTR_MAXREG_COUNT
	.align		4
        /*002c*/ 	.byte	0x03, 0x1b
        /*002e*/ 	.short	0x00ff


	//----- nvinfo : EIATTR_MERCURY_ISA_VERSION
	.align		4
        /*0030*/ 	.byte	0x03, 0x5f
        /*0032*/ 	.short	0x0101


	//----- nvinfo : EIATTR_VRC_CTA_INIT_COUNT
	.align		4
        /*0034*/ 	.byte	0x02, 0x4a
	.zero		1
	.zero		1


	//----- nvinfo : EIATTR_EXIT_INSTR_OFFSETS
	.align		4
        /*0038*/ 	.byte	0x04, 0x1c
        /*003a*/ 	.short	(.L_25 - .L_24)


	//   ....[0]....
.L_24:
        /*003c*/ 	.word	0x00000010


	//----- nvinfo : EIATTR_CBANK_PARAM_SIZE
	.align		4
.L_25:
        /*0040*/ 	.byte	0x03, 0x19
        /*0042*/ 	.short	0x0010


	//----- nvinfo : EIATTR_PARAM_CBANK
	.align		4
        /*0044*/ 	.byte	0x04, 0x0a
        /*0046*/ 	.short	(.L_27 - .L_26)
	.align		4
.L_26:
        /*0048*/ 	.word	index@(.nv.constant0._Z12empty_kernelPcm)
        /*004c*/ 	.short	0x0380
        /*004e*/ 	.short	0x0010


	//----- nvinfo : EIATTR_SW_WAR
	.align		4
.L_27:
        /*0050*/ 	.byte	0x04, 0x36
        /*0052*/ 	.short	(.L_29 - .L_28)
.L_28:
        /*0054*/ 	.word	0x00000008
.L_29:


//--------------------- .nv.info._Z20touch_managed_kernelPcm --------------------------
	.section	.nv.info._Z20touch_managed_kernelPcm,"",@"SHT_CUDA_INFO"
	.sectionflags	@""
	.align	4


	//----- nvinfo : EIATTR_CUDA_API_VERSION
	.align		4
        /*0000*/ 	.byte	0x04, 0x37
        /*0002*/ 	.short	(.L_31 - .L_30)
.L_30:
        /*0004*/ 	.word	0x00000082


	//----- nvinfo : EIATTR_KPARAM_INFO
	.align		4
.L_31:
        /*0008*/ 	.byte	0x04, 0x17
        /*000a*/ 	.short	(.L_33 - .L_32)
.L_32:
        /*000c*/ 	.word	0x00000000
        /*0010*/ 	.short	0x0001
        /*0012*/ 	.short	0x0008
        /*0014*/ 	.byte	0x00, 0xf0, 0x21, 0x00


	//----- nvinfo : EIATTR_KPARAM_INFO
	.align		4
.L_33:
        /*0018*/ 	.byte	0x04, 0x17
        /*001a*/ 	.short	(.L_35 - .L_34)
.L_34:
        /*001c*/ 	.word	0x00000000
        /*0020*/ 	.short	0x0000
        /*0022*/ 	.short	0x0000
        /*0024*/ 	.byte	0x00, 0xf5, 0x21, 0x00


	//----- nvinfo : EIATTR_SPARSE_MMA_MASK
	.align		4
.L_35:
        /*0028*/ 	.byte	0x03, 0x50
        /*002a*/ 	.short	0x0000


	//----- nvinfo : EIATTR_MAXREG_COUNT
	.align		4
        /*002c*/ 	.byte	0x03, 0x1b
        /*002e*/ 	.short	0x00ff


	//----- nvinfo : EIATTR_MERCURY_ISA_VERSION
	.align		4
        /*0030*/ 	.byte	0x03, 0x5f
        /*0032*/ 	.short	0x0101


	//----- nvinfo : EIATTR_VRC_CTA_INIT_COUNT
	.align		4
        /*0034*/ 	.byte	0x02, 0x4a
	.zero		1
	.zero		1


	//----- nvinfo : EIATTR_EXIT_INSTR_OFFSETS
	.align		4
        /*0038*/ 	.byte	0x04, 0x1c
        /*003a*/ 	.short	(.L_37 - .L_36)


	//   ....[0]....
.L_36:
        /*003c*/ 	.word	0x00000090


	//   ....[1]....
        /*0040*/ 	.word	0x00000110


	//----- nvinfo : EIATTR_CBANK_PARAM_SIZE
	.align		4
.L_37:
        /*0044*/ 	.byte	0x03, 0x19
        /*0046*/ 	.short	0x0010


	//----- nvinfo : EIATTR_PARAM_CBANK
	.align		4
        /*0048*/ 	.byte	0x04, 0x0a
        /*004a*/ 	.short	(.L_39 - .L_38)
	.align		4
.L_38:
        /*004c*/ 	.word	index@(.nv.constant0._Z20touch_managed_kernelPcm)
        /*0050*/ 	.short	0x0380
        /*0052*/ 	.short	0x0010


	//----- nvinfo : EIATTR_SW_WAR
	.align		4
.L_39:
        /*0054*/ 	.byte	0x04, 0x36
        /*0056*/ 	.short	(.L_41 - .L_40)
.L_40:
        /*0058*/ 	.word	0x00000008
.L_41:


//--------------------- .nv.info._Z14compute_kernelfPfS_i --------------------------
	.section	.nv.info._Z14compute_kernelfPfS_i,"",@"SHT_CUDA_INFO"
	.sectionflags	@""
	.align	4


	//----- nvinfo : EIATTR_CUDA_API_VERSION
	.align		4
        /*0000*/ 	.byte	0x04, 0x37
        /*0002*/ 	.short	(.L_43 - .L_42)
.L_42:
        /*0004*/ 	.word	0x00000082


	//----- nvinfo : EIATTR_KPARAM_INFO
	.align		4
.L_43:
        /*0008*/ 	.byte	0x04, 0x17
        /*000a*/ 	.short	(.L_45 - .L_44)
.L_44:
        /*000c*/ 	.word	0x00000000
        /*0010*/ 	.short	0x0003
        /*0012*/ 	.short	0x0018
        /*0014*/ 	.byte	0x00, 0xf0, 0x11, 0x00


	//----- nvinfo : EIATTR_KPARAM_INFO
	.align		4
.L_45:
        /*0018*/ 	.byte	0x04, 0x17
        /*001a*/ 	.short	(.L_47 - .L_46)
.L_46:
        /*001c*/ 	.word	0x00000000
        /*0020*/ 	.short	0x0002
        /*0022*/ 	.short	0x0010
        /*0024*/ 	.byte	0x00, 0xf5, 0x21, 0x00


	//----- nvinfo : EIATTR_KPARAM_INFO
	.align		4
.L_47:
        /*0028*/ 	.byte	0x04, 0x17
        /*002a*/ 	.short	(.L_49 - .L_48)
.L_48:
        /*002c*/ 	.word	0x00000000
        /*0030*/ 	.short	0x0001
        /*0032*/ 	.short	0x0008
        /*0034*/ 	.byte	0x00, 0xf5, 0x21, 0x00


	//----- nvinfo : EIATTR_KPARAM_INFO
	.align		4
.L_49:
        /*0038*/ 	.byte	0x04, 0x17
        /*003a*/ 	.short	(.L_51 - .L_50)
.L_50:
        /*003c*/ 	.word	0x00000000
        /*0040*/ 	.short	0x0000
        /*0042*/ 	.short	0x0000
        /*0044*/ 	.byte	0x00, 0xf0, 0x11, 0x00


	//----- nvinfo : EIATTR_SPARSE_MMA_MASK
	.align		4
.L_51:
        /*0048*/ 	.byte	0x03, 0x50
        /*004a*/ 	.short	0x0000


	//----- nvinfo : EIATTR_MAXREG_COUNT
	.align		4
        /*004c*/ 	.byte	0x03, 0x1b
        /*004e*/ 	.short	0x00ff


	//----- nvinfo : EIATTR_MERCURY_ISA_VERSION
	.align		4
        /*0050*/ 	.byte	0x03, 0x5f
        /*0052*/ 	.short	0x0101


	//----- nvinfo : EIATTR_VRC_CTA_INIT_COUNT
	.align		4
        /*0054*/ 	.byte	0x02, 0x4a
	.zero		1
	.zero		1


	//----- nvinfo : EIATTR_EXIT_INSTR_OFFSETS
	.align		4
        /*0058*/ 	.byte	0x04, 0x1c
        /*005a*/ 	.short	(.L_53 - .L_52)


	//   ....[0]....
.L_52:
        /*005c*/ 	.word	0x00000070


	//   ....[1]....
        /*0060*/ 	.word	0x00000090


	//   ....[2]....
        /*0064*/ 	.word	0x000004e0


	//   ....[3]....
        /*0068*/ 	.word	0x000006d0


	//   ....[4]....
        /*006c*/ 	.word	0x00000800


	//   ....[5]....
        /*0070*/ 	.word	0x000008a0


	//----- nvinfo : EIATTR_CBANK_PARAM_SIZE
	.align		4
.L_53:
        /*0074*/ 	.byte	0x03, 0x19
        /*0076*/ 	.short	0x001c


	//----- nvinfo : EIATTR_PARAM_CBANK
	.align		4
        /*0078*/ 	.byte	0x04, 0x0a
        /*007a*/ 	.short	(.L_55 - .L_54)
	.align		4
.L_54:
        /*007c*/ 	.word	index@(.nv.constant0._Z14compute_kernelfPfS_i)
        /*0080*/ 	.short	0x0380
        /*0082*/ 	.short	0x001c


	//----- nvinfo : EIATTR_SW_WAR
	.align		4
.L_55:
        /*0084*/ 	.byte	0x04, 0x36
        /*0086*/ 	.short	(.L_57 - .L_56)
.L_56:
        /*0088*/ 	.word	0x00000008
.L_57:


//--------------------- .nv.callgraph             --------------------------
	.section	.nv.callgraph,"",@"SHT_CUDA_CALLGRAPH"
	.align	4
	.sectionentsize	8
	.align		4
        /*0000*/ 	.word	0x00000000
	.align		4
        /*0004*/ 	.word	0xffffffff
	.align		4
        /*0008*/ 	.word	0x00000000
	.align		4
        /*000c*/ 	.word	0xfffffffe
	.align		4
        /*0010*/ 	.word	0x00000000
	.align		4
        /*0014*/ 	.word	0xfffffffd
	.align		4
        /*0018*/ 	.word	0x00000000
	.align		4
        /*001c*/ 	.word	0xfffffffc


//--------------------- .text._Z12empty_kernelPcm --------------------------
	.section	.text._Z12empty_kernelPcm,"ax",@progbits
	.align	128
        .global         _Z12empty_kernelPcm
        .type           _Z12empty_kernelPcm,@function
        .size           _Z12empty_kernelPcm,(.L_x_8 - _Z12empty_kernelPcm)
        .other          _Z12empty_kernelPcm,@"STO_CUDA_ENTRY STV_DEFAULT"
_Z12empty_kernelPcm:
.text._Z12empty_kernelPcm:
[----:B------:R-:W-:Y:S01]  /*0000*/  LDC R1, c[0x0][0x37c] ;  /* 0x0000df00ff017b82 */ /* 0x000fe20000000800 */
[----:B------:R-:W-:Y:S05]  /*0010*/  EXIT ;  /* 0x000000000000794d */ /* 0x000fea0003800000 */
.L_x_0:
[----:B------:R-:W-:-:S00]  /*0020*/  BRA `(.L_x_0) ;  /* 0xfffffffc00fc7947 */ /* 0x000fc0000383ffff */
[----:B------:R-:W-:-:S00]  /*0030*/  NOP ;  /* 0x0000000000007918 */ /* 0x000fc00000000000 */
        /* <DEDUP_REMOVED lines=12> */
.L_x_8:


//--------------------- .text._Z20touch_managed_kernelPcm --------------------------
	.section	.text._Z20touch_managed_kernelPcm,"ax",@progbits
	.align	128
        .global         _Z20touch_managed_kernelPcm
        .type           _Z20touch_managed_kernelPcm,@function
        .size           _Z20touch_managed_kernelPcm,(.L_x_9 - _Z20touch_managed_kernelPcm)
        .other          _Z20touch_managed_kernelPcm,@"STO_CUDA_ENTRY STV_DEFAULT"
_Z20touch_managed_kernelPcm:
.text._Z20touch_managed_kernelPcm:
[----:B------:R-:W-:Y:S01]  /*0000*/  LDC R1, c[0x0][0x37c] ;  /* 0x0000df00ff017b82 */ /* 0x000fe20000000800 */
[----:B------:R-:W0:Y:S07]  /*0010*/  S2R R3, SR_TID.X ;  /* 0x0000000000037919 */ /* 0x000e2e0000002100 */
[----:B------:R-:W0:Y:S01]  /*0020*/  S2UR UR4, SR_CTAID.X ;  /* 0x00000000000479c3 */ /* 0x000e220000002500 */
[----:B------:R-:W1:Y:S07]  /*0030*/  LDCU.64 UR6, c[0x0][0x388] ;  /* 0x00007100ff0677ac */ /* 0x000e6e0008000a00 */
[----:B------:R-:W0:Y:S02]  /*0040*/  LDC R2, c[0x0][0x360] ;  /* 0x0000d800ff027b82 */ /* 0x000e240000000800 */
[----:B0-----:R-:W-:-:S05]  /*0050*/  IMAD R2, R2, UR4, R3 ;  /* 0x0000000402027c24 */ /* 0x001fca000f8e0203 */
[----:B-1----:R-:W-:Y:S02]  /*0060*/  ISETP.GE.U32.AND P0, PT, R2, UR6, PT ;  /* 0x0000000602007c0c */ /* 0x002fe4000bf06070 */
[----:B------:R-:W-:-:S04]  /*0070*/  SHF.R.S32.HI R0, RZ, 0x1f, R2 ;  /* 0x0000001fff007819 */ /* 0x000fc80000011402 */
[----:B------:R-:W-:-:S13]  /*0080*/  ISETP.GE.U32.AND.EX P0, PT, R0, UR7, PT, P0 ;  /* 0x0000000700007c0c */ /* 0x000fda000bf06100 */
[----:B------:R-:W-:Y:S05]  /*0090*/  @P0 EXIT ;  /* 0x000000000000094d */ /* 0x000fea0003800000 */
[----:B------:R-:W0:Y:S01]  /*00a0*/  LDCU.64 UR6, c[0x0][0x380] ;  /* 0x00007000ff0677ac */ /* 0x000e220008000a00 */
[----:B------:R-:W1:Y:S01]  /*00b0*/  LDCU.64 UR4, c[0x0][0x358] ;  /* 0x00006b00ff0477ac */ /* 0x000e620008000a00 */
[----:B0-----:R-:W-:-:S04]  /*00c0*/  IADD3 R2, P0, PT, R2, UR6, RZ ;  /* 0x0000000602027c10 */ /* 0x001fc8000ff1e0ff */
[----:B------:R-:W-:-:S05]  /*00d0*/  IADD3.X R3, PT, PT, R0, UR7, RZ, P0, !PT ;  /* 0x0000000700037c10 */ /* 0x000fca00087fe4ff */
[----:B-1----:R-:W2:Y:S02]  /*00e0*/  LDG.E.U8 R0, desc[UR4][R2.64] ;  /* 0x0000000402007981 */ /* 0x002ea4000c1e1100 */
[----:B--2---:R-:W-:-:S05]  /*00f0*/  VIADD R5, R0, 0x1 ;  /* 0x0000000100057836 */ /* 0x004fca0000000000 */
[----:B------:R-:W-:Y:S01]  /*0100*/  STG.E.U8 desc[UR4][R2.64], R5 ;  /* 0x0000000502007986 */ /* 0x000fe2000c101104 */
[----:B------:R-:W-:Y:S05]  /*0110*/  EXIT ;  /* 0x000000000000794d */ /* 0x000fea0003800000 */
.L_x_1:
        /* <DEDUP_REMOVED lines=14> */
.L_x_9:


//--------------------- .text._Z14compute_kernelfPfS_i --------------------------
	.section	.text._Z14compute_kernelfPfS_i,"ax",@progbits
	.align	128
        .global         _Z14compute_kernelfPfS_i
        .type           _Z14compute_kernelfPfS_i,@function
        .size           _Z14compute_kernelfPfS_i,(.L_x_10 - _Z14compute_kernelfPfS_i)
        .other          _Z14compute_kernelfPfS_i,@"STO_CUDA_ENTRY STV_DEFAULT"
_Z14compute_kernelfPfS_i:
.text._Z14compute_kernelfPfS_i:
[----:B------:R-:W-:Y:S01]  /*0000*/  LDC R1, c[0x0][0x37c] ;  /* 0x0000df00ff017b82 */ /* 0x000fe20000000800 */
[----:B------:R-:W0:Y:S07]  /*0010*/  S2R R0, SR_TID.X ;  /* 0x0000000000007919 */ /* 0x000e2e0000002100 */
[----:B------:R-:W0:Y:S08]  /*0020*/  S2UR UR4, SR_CTAID.X ;  /* 0x00000000000479c3 */ /* 0x000e300000002500 */
[----:B------:R-:W0:Y:S08]  /*0030*/  LDC R7, c[0x0][0x360] ;  /* 0x0000d800ff077b82 */ /* 0x000e300000000800 */
[----:B------:R-:W1:Y:S01]  /*0040*/  LDC R6, c[0x0][0x398] ;  /* 0x0000e600ff067b82 */ /* 0x000e620000000800 */
[----:B0-----:R-:W-:-:S05]  /*0050*/  IMAD R7, R7, UR4, R0 ;  /* 0x0000000407077c24 */ /* 0x001fca000f8e0200 */
[----:B-1----:R-:W-:-:S13]  /*0060*/  ISETP.GE.AND P0, PT, R7, R6, PT ;  /* 0x000000060700720c */ /* 0x002fda0003f06270 */
[----:B------:R-:W-:Y:S05]  /*0070*/  @P0 EXIT ;  /* 0x000000000000094d */ /* 0x000fea0003800000 */
[----:B------:R-:W-:-:S13]  /*0080*/  ISETP.GE.AND P0, PT, R6, 0x8, PT ;  /* 0x000000080600780c */ /* 0x000fda0003f06270 */
[----:B------:R-:W-:Y:S05]  /*0090*/  @!P0 EXIT ;  /* 0x000000000000894d */ /* 0x000fea0003800000 */
[----:B------:R-:W-:Y:S01]  /*00a0*/  SHF.R.S32.HI R0, RZ, 0x1f, R6 ;  /* 0x0000001fff007819 */ /* 0x000fe20000011406 */
[----:B------:R-:W0:Y:S01]  /*00b0*/  LDC.64 R2, c[0x0][0x388] ;  /* 0x0000e200ff027b82 */ /* 0x000e220000000a00 */
[----:B------:R-:W1:Y:S02]  /*00c0*/  LDCU.64 UR4, c[0x0][0x358] ;  /* 0x00006b00ff0477ac */ /* 0x000e640008000a00 */
[----:B------:R-:W-:-:S04]  /*00d0*/  LEA.HI R0, R0, R6, RZ, 0x3 ;  /* 0x0000000600007211 */ /* 0x000fc800078f18ff */
[----:B------:R-:W-:Y:S01]  /*00e0*/  SHF.R.S32.HI R0, RZ, 0x3, R0 ;  /* 0x00000003ff007819 */ /* 0x000fe20000011400 */
[----:B------:R-:W2:Y:S03]  /*00f0*/  LDC.64 R4, c[0x0][0x390] ;  /* 0x0000e400ff047b82 */ /* 0x000ea60000000a00 */
[C---:B------:R-:W-:Y:S02]  /*0100*/  IADD3 R6, PT, PT, R0.reuse, -0x1, RZ ;  /* 0xffffffff00067810 */ /* 0x040fe40007ffe0ff */
[----:B------:R-:W-:Y:S02]  /*0110*/  LOP3.LUT R10, R0, 0xf, RZ, 0xc0, !PT ;  /* 0x0000000f000a7812 */ /* 0x000fe400078ec0ff */
[----:B------:R-:W-:Y:S02]  /*0120*/  ISETP.GE.U32.AND P1, PT, R6, 0xf, PT ;  /* 0x0000000f0600780c */ /* 0x000fe40003f26070 */
[----:B------:R-:W-:Y:S01]  /*0130*/  ISETP.NE.AND P0, PT, R10, RZ, PT ;  /* 0x000000ff0a00720c */ /* 0x000fe20003f05270 */
[----:B0-----:R-:W-:-:S04]  /*0140*/  IMAD.WIDE R2, R7, 0x4, R2 ;  /* 0x0000000407027825 */ /* 0x001fc800078e0202 */
[----:B--2---:R-:W-:-:S06]  /*0150*/  IMAD.WIDE R4, R7, 0x4, R4 ;  /* 0x0000000407047825 */ /* 0x004fcc00078e0204 */
[----:B-1----:R-:W-:Y:S05]  /*0160*/  @!P1 BRA `(.L_x_2) ;  /* 0x0000000000dc9947 */ /* 0x002fea0003800000 */
[----:B------:R0:W5:Y:S01]  /*0170*/  LDG.E R7, desc[UR4][R4.64] ;  /* 0x0000000404077981 */ /* 0x000162000c1e1900 */
[----:B------:R-:W-:Y:S01]  /*0180*/  LOP3.LUT R6, R0, 0xffffff0, RZ, 0xc0, !PT ;  /* 0x0ffffff000067812 */ /* 0x000fe200078ec0ff */
[----:B------:R-:W1:Y:S03]  /*0190*/  LDCU UR6, c[0x0][0x380] ;  /* 0x00007000ff0677ac */ /* 0x000e660008000800 */
[----:B------:R-:W-:-:S07]  /*01a0*/  IADD3 R6, PT, PT, -R6, RZ, RZ ;  /* 0x000000ff06067210 */ /* 0x000fce0007ffe1ff */
.L_x_3:
[----:B------:R-:W1:Y:S02]  /*01b0*/  LDG.E R8, desc[UR4][R2.64] ;  /* 0x0000000402087981 */ /* 0x000e64000c1e1900 */
[----:B-1-3-5:R-:W-:-:S05]  /*01c0*/  FFMA R7, R8, UR6, R7 ;  /* 0x0000000608077c23 */ /* 0x02afca0008000007 */
[----:B------:R1:W-:Y:S04]  /*01d0*/  STG.E desc[UR4][R4.64], R7 ;  /* 0x0000000704007986 */ /* 0x0003e8000c101904 */
[----:B------:R-:W2:Y:S02]  /*01e0*/  LDG.E R8, desc[UR4][R2.64] ;  /* 0x0000000402087981 */ /* 0x000ea4000c1e1900 */
[----:B--2---:R-:W-:-:S05]  /*01f0*/  FFMA R9, R8, UR6, R7 ;  /* 0x0000000608097c23 */ /* 0x004fca0008000007 */
[----:B------:R2:W-:Y:S04]  /*0200*/  STG.E desc[UR4][R4.64], R9 ;  /* 0x0000000904007986 */ /* 0x0005e8000c101904 */
[----:B------:R-:W3:Y:S02]  /*0210*/  LDG.E R8, desc[UR4][R2.64] ;  /* 0x0000000402087981 */ /* 0x000ee4000c1e1900 */
[----:B---3--:R-:W-:-:S05]  /*0220*/  FFMA R11, R8, UR6, R9 ;  /* 0x00000006080b7c23 */ /* 0x008fca0008000009 */
[----:B------:R3:W-:Y:S04]  /*0230*/  STG.E desc[UR4][R4.64], R11 ;  /* 0x0000000b04007986 */ /* 0x0007e8000c101904 */
[----:B------:R-:W4:Y:S02]  /*0240*/  LDG.E R8, desc[UR4][R2.64] ;  /* 0x0000000402087981 */ /* 0x000f24000c1e1900 */
[----:B----4-:R-:W-:-:S05]  /*0250*/  FFMA R13, R8, UR6, R11 ;  /* 0x00000006080d7c23 */ /* 0x010fca000800000b */
[----:B------:R4:W-:Y:S04]  /*0260*/  STG.E desc[UR4][R4.64], R13 ;  /* 0x0000000d04007986 */ /* 0x0009e8000c101904 */
[----:B------:R-:W1:Y:S02]  /*0270*/  LDG.E R8, desc[UR4][R2.64] ;  /* 0x0000000402087981 */ /* 0x000e64000c1e1900 */
[----:B-1----:R-:W-:-:S05]  /*0280*/  FFMA R7, R8, UR6, R13 ;  /* 0x0000000608077c23 */ /* 0x002fca000800000d */
        /* <DEDUP_REMOVED lines=12> */
[----:B------:R-:W-:Y:S04]  /*0350*/  STG.E desc[UR4][R4.64], R7 ;  /* 0x0000000704007986 */ /* 0x000fe8000c101904 */
        /* <DEDUP_REMOVED lines=9> */
[----:B------:R-:W4:Y:S02]  /*03f0*/  LDG.E R8, desc[UR4][R2.64] ;  /* 0x0000000402087981 */ /* 0x000f24000c1e1900 */
[----:B----4-:R-:W-:-:S05]  /*0400*/  FFMA R15, R8, UR6, R13 ;  /* 0x00000006080f7c23 */ /* 0x010fca000800000d */
[----:B------:R3:W-:Y:S04]  /*0410*/  STG.E desc[UR4][R4.64], R15 ;  /* 0x0000000f04007986 */ /* 0x0007e8000c101904 */
[----:B------:R-:W1:Y:S02]  /*0420*/  LDG.E R8, desc[UR4][R2.64] ;  /* 0x0000000402087981 */ /* 0x000e64000c1e1900 */
[----:B-1----:R-:W-:-:S05]  /*0430*/  FFMA R9, R8, UR6, R15 ;  /* 0x0000000608097c23 */ /* 0x002fca000800000f */
[----:B------:R3:W-:Y:S04]  /*0440*/  STG.E desc[UR4][R4.64], R9 ;  /* 0x0000000904007986 */ /* 0x0007e8000c101904 */
[----:B------:R-:W2:Y:S01]  /*0450*/  LDG.E R8, desc[UR4][R2.64] ;  /* 0x0000000402087981 */ /* 0x000ea2000c1e1900 */
[----:B------:R-:W-:Y:S01]  /*0460*/  IADD3 R6, PT, PT, R6, 0x10, RZ ;  /* 0x0000001006067810 */ /* 0x000fe20007ffe0ff */
[----:B--2---:R-:W-:-:S05]  /*0470*/  FFMA R11, R8, UR6, R9 ;  /* 0x00000006080b7c23 */ /* 0x004fca0008000009 */
[----:B------:R3:W-:Y:S04]  /*0480*/  STG.E desc[UR4][R4.64], R11 ;  /* 0x0000000b04007986 */ /* 0x0007e8000c101904 */
[----:B------:R-:W2:Y:S01]  /*0490*/  LDG.E R8, desc[UR4][R2.64] ;  /* 0x0000000402087981 */ /* 0x000ea2000c1e1900 */
[----:B------:R-:W-:Y:S01]  /*04a0*/  ISETP.NE.AND P1, PT, R6, RZ, PT ;  /* 0x000000ff0600720c */ /* 0x000fe20003f25270 */
[----:B--2---:R-:W-:-:S05]  /*04b0*/  FFMA R7, R8, UR6, R11 ;  /* 0x0000000608077c23 */ /* 0x004fca000800000b */
[----:B------:R3:W-:Y:S07]  /*04c0*/  STG.E desc[UR4][R4.64], R7 ;  /* 0x0000000704007986 */ /* 0x0007ee000c101904 */
[----:B------:R-:W-:Y:S05]  /*04d0*/  @P1 BRA `(.L_x_3) ;  /* 0xfffffffc00341947 */ /* 0x000fea000383ffff */
.L_x_2:
[----:B------:R-:W-:Y:S05]  /*04e0*/  @!P0 EXIT ;  /* 0x000000000000894d */ /* 0x000fea0003800000 */
[----:B------:R-:W-:Y:S02]  /*04f0*/  ISETP.GE.U32.AND P0, PT, R10, 0x8, PT ;  /* 0x000000080a00780c */ /* 0x000fe40003f06070 */
[----:B------:R-:W-:-:S04]  /*0500*/  LOP3.LUT R8, R0, 0x7, RZ, 0xc0, !PT ;  /* 0x0000000700087812 */ /* 0x000fc800078ec0ff */
[----:B------:R-:W-:-:S07]  /*0510*/  ISETP.NE.AND P1, PT, R8, RZ, PT ;  /* 0x000000ff0800720c */ /* 0x000fce0003f25270 */
[----:B------:R-:W-:Y:S06]  /*0520*/  @!P0 BRA `(.L_x_4) ;  /* 0x0000000000688947 */ /* 0x000fec0003800000 */
[----:B------:R-:W2:Y:S01]  /*0530*/  LDG.E R6, desc[UR4][R2.64] ;  /* 0x0000000402067981 */ /* 0x000ea2000c1e1900 */
[----:B------:R-:W2:Y:S03]  /*0540*/  LDCU UR6, c[0x0][0x380] ;  /* 0x00007000ff0677ac */ /* 0x000ea60008000800 */
[----:B---3--:R-:W2:Y:S02]  /*0550*/  LDG.E R7, desc[UR4][R4.64] ;  /* 0x0000000404077981 */ /* 0x008ea4000c1e1900 */
[----:B--2---:R-:W-:-:S05]  /*0560*/  FFMA R7, R6, UR6, R7 ;  /* 0x0000000606077c23 */ /* 0x004fca0008000007 */
        /* <DEDUP_REMOVED lines=21> */
[----:B------:R1:W-:Y:S02]  /*06c0*/  STG.E desc[UR4][R4.64], R13 ;  /* 0x0000000d04007986 */ /* 0x0003e4000c101904 */
.L_x_4:
[----:B------:R-:W-:Y:S05]  /*06d0*/  @!P1 EXIT ;  /* 0x000000000000994d */ /* 0x000fea0003800000 */
[----:B------:R-:W-:Y:S02]  /*06e0*/  ISETP.GE.U32.AND P0, PT, R8, 0x4, PT ;  /* 0x000000040800780c */ /* 0x000fe40003f06070 */
[----:B------:R-:W-:-:S04]  /*06f0*/  LOP3.LUT R0, R0, 0x3, RZ, 0xc0, !PT ;  /* 0x0000000300007812 */ /* 0x000fc800078ec0ff */
[----:B------:R-:W-:-:S07]  /*0700*/  ISETP.NE.AND P1, PT, R0, RZ, PT ;  /* 0x000000ff0000720c */ /* 0x000fce0003f25270 */
[----:B------:R-:W-:Y:S06]  /*0710*/  @!P0 BRA `(.L_x_5) ;  /* 0x0000000000388947 */ /* 0x000fec0003800000 */
[----:B------:R-:W2:Y:S01]  /*0720*/  LDG.E R6, desc[UR4][R2.64] ;  /* 0x0000000402067981 */ /* 0x000ea2000c1e1900 */
[----:B------:R-:W2:Y:S03]  /*0730*/  LDCU UR6, c[0x0][0x380] ;  /* 0x00007000ff0677ac */ /* 0x000ea60008000800 */
[----:B-1-3--:R-:W2:Y:S02]  /*0740*/  LDG.E R7, desc[UR4][R4.64] ;  /* 0x0000000404077981 */ /* 0x00aea4000c1e1900 */
[----:B--2---:R-:W-:-:S05]  /*0750*/  FFMA R7, R6, UR6, R7 ;  /* 0x0000000606077c23 */ /* 0x004fca0008000007 */
[----:B------:R2:W-:Y:S04]  /*0760*/  STG.E desc[UR4][R4.64], R7 ;  /* 0x0000000704007986 */ /* 0x0005e8000c101904 */
[----:B------:R-:W3:Y:S02]  /*0770*/  LDG.E R6, desc[UR4][R2.64] ;  /* 0x0000000402067981 */ /* 0x000ee4000c1e1900 */
[----:B---3--:R-:W-:-:S05]  /*0780*/  FFMA R9, R6, UR6, R7 ;  /* 0x0000000606097c23 */ /* 0x008fca0008000007 */
[----:B------:R2:W-:Y:S04]  /*0790*/  STG.E desc[UR4][R4.64], R9 ;  /* 0x0000000904007986 */ /* 0x0005e8000c101904 */
[----:B------:R-:W3:Y:S02]  /*07a0*/  LDG.E R6, desc[UR4][R2.64] ;  /* 0x0000000402067981 */ /* 0x000ee4000c1e1900 */
[----:B---3--:R-:W-:-:S05]  /*07b0*/  FFMA R11, R6, UR6, R9 ;  /* 0x00000006060b7c23 */ /* 0x008fca0008000009 */
[----:B------:R2:W-:Y:S04]  /*07c0*/  STG.E desc[UR4][R4.64], R11 ;  /* 0x0000000b04007986 */ /* 0x0005e8000c101904 */
[----:B------:R-:W3:Y:S02]  /*07d0*/  LDG.E R6, desc[UR4][R2.64] ;  /* 0x0000000402067981 */ /* 0x000ee4000c1e1900 */
[----:B---3--:R-:W-:-:S05]  /*07e0*/  FFMA R13, R6, UR6, R11 ;  /* 0x00000006060d7c23 */ /* 0x008fca000800000b */
[----:B------:R2:W-:Y:S02]  /*07f0*/  STG.E desc[UR4][R4.64], R13 ;  /* 0x0000000d04007986 */ /* 0x0005e4000c101904 */
.L_x_5:
[----:B------:R-:W-:Y:S05]  /*0800*/  @!P1 EXIT ;  /* 0x000000000000994d */ /* 0x000fea0003800000 */
[----:B-123--:R1:W5:Y:S01]  /*0810*/  LDG.E R7, desc[UR4][R4.64] ;  /* 0x0000000404077981 */ /* 0x00e362000c1e1900 */
[----:B------:R-:W-:Y:S01]  /*0820*/  IADD3 R0, PT, PT, -R0, RZ, RZ ;  /* 0x000000ff00007210 */ /* 0x000fe20007ffe1ff */
[----:B------:R-:W2:Y:S06]  /*0830*/  LDCU UR6, c[0x0][0x380] ;  /* 0x00007000ff0677ac */ /* 0x000eac0008000800 */
.L_x_6:
[----:B------:R-:W2:Y:S01]  /*0840*/  LDG.E R6, desc[UR4][R2.64] ;  /* 0x0000000402067981 */ /* 0x000ea2000c1e1900 */
[----:B------:R-:W-:-:S04]  /*0850*/  IADD3 R0, PT, PT, R0, 0x1, RZ ;  /* 0x0000000100007810 */ /* 0x000fc80007ffe0ff */
[----:B------:R-:W-:Y:S01]  /*0860*/  ISETP.NE.AND P0, PT, R0, RZ, PT ;  /* 0x000000ff0000720c */ /* 0x000fe20003f05270 */
[----:B--23-5:R-:W-:-:S05]  /*0870*/  FFMA R7, R6, UR6, R7 ;  /* 0x0000000606077c23 */ /* 0x02cfca0008000007 */
[----:B------:R3:W-:Y:S07]  /*0880*/  STG.E desc[UR4][R4.64], R7 ;  /* 0x0000000704007986 */ /* 0x0007ee000c101904 */
[----:B------:R-:W-:Y:S05]  /*0890*/  @P0 BRA `(.L_x_6) ;  /* 0xfffffffc00e80947 */ /* 0x000fea000383ffff */
[----:B------:R-:W-:Y:S05]  /*08a0*/  EXIT ;  /* 0x000000000000794d */ /* 0x000fea0003800000 */
.L_x_7:
        /* <DEDUP_REMOVED lines=13> */
.L_x_10:


//--------------------- .nv.shared.reserved.0     --------------------------
	.section	.nv.shared.reserved.0,"aw",@nobits
	.weak		__nv_reservedSMEM_offset_0_alias
	.size		__nv_reservedSMEM_offset_0_alias, 0, 64
	.other		__nv_reservedSMEM_offset_0_alias,@"STO_CUDA_RESERVED_SHARED STV_DEFAULT"
__nv_reservedSMEM_offset_0_alias:
	.zero		0
	.zero		64


//--------------------- .nv.constant0._Z12empty_kernelPcm --------------------------
	.section	.nv.constant0._Z12empty_kernelPcm,"a",@progbits
	.sectionflags	@""
	.align	4
.nv.constant0._Z12empty_kernelPcm:
	.zero		912


//--------------------- .nv.constant0._Z20touch_managed_kernelPcm --------------------------
	.section	.nv.constant0._Z20touch_managed_kernelPcm,"a",@progbits
	.sectionflags	@""
	.align	4
.nv.constant0._Z20touch_managed_kernelPcm:
	.zero		912


//--------------------- .nv.constant0._Z14compute_kernelfPfS_i --------------------------
	.section	.nv.constant0._Z14compute_kernelfPfS_i,"a",@progbits
	.sectionflags	@""
	.align	4
.nv.constant0._Z14compute_kernelfPfS_i:
	.zero		924


//--------------------- SYMBOLS --------------------------

	.type		.nv.reservedSmem.offset0,@object
	.size		.nv.reservedSmem.offset0,0x4
